	.headerflags	@"EF_CUDA_TEXMODE_UNIFIED EF_CUDA_64BIT_ADDRESS EF_CUDA_ACCELERATORS EF_CUDA_SM90 EF_CUDA_VIRTUAL_SM(EF_CUDA_SM90)"
	.elftype	@"ET_EXEC"


//--------------------- .nv.info                  --------------------------
	.section	.nv.info,"",@"SHT_CUDA_INFO"
	.align	4


	//----- nvinfo : EIATTR_REGCOUNT
	.align		4
        /*0000*/ 	.byte	0x04, 0x2f
        /*0002*/ 	.short	(.L_1 - .L_0)
	.align		4
.L_0:
        /*0004*/ 	.word	index@(triton_poi_fused_cat_4)
        /*0008*/ 	.word	0x00000014


	//----- nvinfo : EIATTR_MIN_STACK_SIZE
	.align		4
.L_1:
        /*000c*/ 	.byte	0x04, 0x12
        /*000e*/ 	.short	(.L_3 - .L_2)
	.align		4
.L_2:
        /*0010*/ 	.word	index@(triton_poi_fused_cat_4)
        /*0014*/ 	.word	0x00000000


	//----- nvinfo : EIATTR_FRAME_SIZE
	.align		4
.L_3:
        /*0018*/ 	.byte	0x04, 0x11
        /*001a*/ 	.short	(.L_5 - .L_4)
	.align		4
.L_4:
        /*001c*/ 	.word	index@(triton_poi_fused_cat_4)
        /*0020*/ 	.word	0x00000000


	//----- nvinfo : EIATTR_MIN_STACK_SIZE
	.align		4
.L_5:
        /*0024*/ 	.byte	0x04, 0x12
        /*0026*/ 	.short	(.L_7 - .L_6)
	.align		4
.L_6:
        /*0028*/ 	.word	index@(triton_poi_fused_cat_4)
        /*002c*/ 	.word	0x00000000
.L_7:


//--------------------- .nv.info.triton_poi_fused_cat_4 --------------------------
	.section	.nv.info.triton_poi_fused_cat_4,"",@"SHT_CUDA_INFO"
	.sectionflags	@""
	.align	4


	//----- nvinfo : EIATTR_CUDA_API_VERSION
	.align		4
        /*0000*/ 	.byte	0x04, 0x37
        /*0002*/ 	.short	(.L_9 - .L_8)
.L_8:
        /*0004*/ 	.word	0x0000007c


	//----- nvinfo : EIATTR_KPARAM_INFO
	.align		4
.L_9:
        /*0008*/ 	.byte	0x04, 0x17
        /*000a*/ 	.short	(.L_11 - .L_10)
.L_10:
        /*000c*/ 	.word	0x00000000
        /*0010*/ 	.short	0x0005
        /*0012*/ 	.short	0x0028
        /*0014*/ 	.byte	0x00, 0xf0, 0x11, 0x00


	//----- nvinfo : EIATTR_KPARAM_INFO
	.align		4
.L_11:
        /*0018*/ 	.byte	0x04, 0x17
        /*001a*/ 	.short	(.L_13 - .L_12)
.L_12:
        /*001c*/ 	.word	0x00000000
        /*0020*/ 	.short	0x0004
        /*0022*/ 	.short	0x0020
        /*0024*/ 	.byte	0x00, 0xf4, 0x21, 0x00


	//----- nvinfo : EIATTR_KPARAM_INFO
	.align		4
.L_13:
        /*0028*/ 	.byte	0x04, 0x17
        /*002a*/ 	.short	(.L_15 - .L_14)
.L_14:
        /*002c*/ 	.word	0x00000000
        /*0030*/ 	.short	0x0003
        /*0032*/ 	.short	0x0018
        /*0034*/ 	.byte	0x00, 0xf4, 0x21, 0x00


	//----- nvinfo : EIATTR_KPARAM_INFO
	.align		4
.L_15:
        /*0038*/ 	.byte	0x04, 0x17
        /*003a*/ 	.short	(.L_17 - .L_16)
.L_16:
        /*003c*/ 	.word	0x00000000
        /*0040*/ 	.short	0x0002
        /*0042*/ 	.short	0x0010
        /*0044*/ 	.byte	0x00, 0xf4, 0x21, 0x00


	//----- nvinfo : EIATTR_KPARAM_INFO
	.align		4
.L_17:
        /*0048*/ 	.byte	0x04, 0x17
        /*004a*/ 	.short	(.L_19 - .L_18)
.L_18:
        /*004c*/ 	.word	0x00000000
        /*0050*/ 	.short	0x0001
        /*0052*/ 	.short	0x0008
        /*0054*/ 	.byte	0x00, 0xf4, 0x21, 0x00


	//----- nvinfo : EIATTR_KPARAM_INFO
	.align		4
.L_19:
        /*0058*/ 	.byte	0x04, 0x17
        /*005a*/ 	.short	(.L_21 - .L_20)
.L_20:
        /*005c*/ 	.word	0x00000000
        /*0060*/ 	.short	0x0000
        /*0062*/ 	.short	0x0000
        /*0064*/ 	.byte	0x00, 0xf4, 0x21, 0x00


	//----- nvinfo : EIATTR_SPARSE_MMA_MASK
	.align		4
.L_21:
        /*0068*/ 	.byte	0x03, 0x50
        /*006a*/ 	.short	0x0000


	//----- nvinfo : EIATTR_MAXREG_COUNT
	.align		4
        /*006c*/ 	.byte	0x03, 0x1b
        /*006e*/ 	.short	0x00ff


	//----- nvinfo : EIATTR_EXIT_INSTR_OFFSETS
	.align		4
        /*0070*/ 	.byte	0x04, 0x1c
        /*0072*/ 	.short	(.L_23 - .L_22)


	//   ....[0]....
.L_22:
        /*0074*/ 	.word	0x00000430


	//----- nvinfo : EIATTR_REQNTID
	.align		4
.L_23:
        /*0078*/ 	.byte	0x04, 0x10
        /*007a*/ 	.short	(.L_25 - .L_24)
.L_24:
        /*007c*/ 	.word	0x00000080
        /*0080*/ 	.word	0x00000001
        /*0084*/ 	.word	0x00000001


	//----- nvinfo : EIATTR_CBANK_PARAM_SIZE
	.align		4
.L_25:
        /*0088*/ 	.byte	0x03, 0x19
        /*008a*/ 	.short	0x002c


	//----- nvinfo : EIATTR_PARAM_CBANK
	.align		4
        /*008c*/ 	.byte	0x04, 0x0a
        /*008e*/ 	.short	(.L_27 - .L_26)
	.align		4
.L_26:
        /*0090*/ 	.word	index@(.nv.constant0.triton_poi_fused_cat_4)
        /*0094*/ 	.short	0x0210
        /*0096*/ 	.short	0x002c


	//----- nvinfo : EIATTR_SW_WAR
	.align		4
.L_27:
        /*0098*/ 	.byte	0x04, 0x36
        /*009a*/ 	.short	(.L_29 - .L_28)
.L_28:
        /*009c*/ 	.word	0x00000008
.L_29:


//--------------------- .nv.callgraph             --------------------------
	.section	.nv.callgraph,"",@"SHT_CUDA_CALLGRAPH"
	.align	4
	.sectionentsize	8
	.align		4
        /*0000*/ 	.word	0x00000000
	.align		4
        /*0004*/ 	.word	0xffffffff
	.align		4
        /*0008*/ 	.word	0x00000000
	.align		4
        /*000c*/ 	.word	0xfffffffe
	.align		4
        /*0010*/ 	.word	0x00000000
	.align		4
        /*0014*/ 	.word	0xfffffffd
	.align		4
        /*0018*/ 	.word	0x00000000
	.align		4
        /*001c*/ 	.word	0xfffffffc


//--------------------- .text.triton_poi_fused_cat_4 --------------------------
	.section	.text.triton_poi_fused_cat_4,"ax",@progbits
	.align	128
        .global         triton_poi_fused_cat_4
        .type           triton_poi_fused_cat_4,@function
        .size           triton_poi_fused_cat_4,(.L_x_1 - triton_poi_fused_cat_4)
        .other          triton_poi_fused_cat_4,@"STO_CUDA_ENTRY STV_DEFAULT"
triton_poi_fused_cat_4:
.text.triton_poi_fused_cat_4:
[----:B------:R-:W-:Y:S01]  /*0000*/  LDC R1, c[0x0][0x28] ;  /* 0x00000a00ff017b82 */ /* 0x000fe20000000800 */
[----:B------:R-:W1:Y:S07]  /*0010*/  S2R R0, SR_TID.X ;  /* 0x0000000000007919 */ /* 0x000e6e0000002100 */
[----:B------:R-:W2:Y:S01]  /*0020*/  LDC.64 R10, c[0x0][0x220] ;  /* 0x00008800ff0a7b82 */ /* 0x000ea20000000a00 */
[----:B------:R-:W-:Y:S01]  /*0030*/  ULDC.64 UR4, c[0x0][0x218] ;  /* 0x0000860000047ab9 */ /* 0x000fe20000000a00 */
[----:B------:R-:W-:Y:S01]  /*0040*/  PRMT R6, RZ, 0x7610, R6 ;  /* 0x00007610ff067816 */ /* 0x000fe20000000006 */
[----:B------:R-:W3:Y:S05]  /*0050*/  S2R R5, SR_CTAID.X ;  /* 0x0000000000057919 */ /* 0x000eea0000002500 */
[----:B------:R-:W4:Y:S01]  /*0060*/  LDC.64 R12, c[0x0][0x228] ;  /* 0x00008a00ff0c7b82 */ /* 0x000f220000000a00 */
[----:B-1----:R-:W-:Y:S01]  /*0070*/  IMAD.SHL.U32 R0, R0, 0x2, RZ ;  /* 0x0000000200007824 */ /* 0x002fe200078e00ff */
[----:B---3--:R-:W-:-:S04]  /*0080*/  SHF.R.S32.HI R3, RZ, 0x17, R5 ;  /* 0x00000017ff037819 */ /* 0x008fc80000011405 */
[----:B------:R-:W-:Y:S02]  /*0090*/  LOP3.LUT R0, R0, 0xfe, RZ, 0xc0, !PT ;  /* 0x000000fe00007812 */ /* 0x000fe400078ec0ff */
[----:B------:R-:W-:-:S03]  /*00a0*/  SGXT R3, R3, 0x1 ;  /* 0x000000010303781a */ /* 0x000fc60000000200 */
[----:B------:R-:W-:-:S05]  /*00b0*/  IMAD R0, R5, 0x100, R0 ;  /* 0x0000010005007824 */ /* 0x000fca00078e0200 */
[----:B------:R-:W-:Y:S02]  /*00c0*/  LEA.HI R3, R3, R0, RZ, 0x4 ;  /* 0x0000000003037211 */ /* 0x000fe400078f20ff */
[----:B------:R-:W-:Y:S02]  /*00d0*/  SHF.R.S32.HI R5, RZ, 0x1f, R0 ;  /* 0x0000001fff057819 */ /* 0x000fe40000011400 */
[--C-:B------:R-:W-:Y:S02]  /*00e0*/  SHF.R.S32.HI R2, RZ, 0x4, R3.reuse ;  /* 0x00000004ff027819 */ /* 0x100fe40000011403 */
[----:B------:R-:W-:Y:S02]  /*00f0*/  SHF.R.S32.HI R7, RZ, 0x1f, R3 ;  /* 0x0000001fff077819 */ /* 0x000fe40000011403 */
[----:B------:R-:W-:Y:S02]  /*0100*/  LOP3.LUT R3, R3, 0xfffffff0, RZ, 0xc0, !PT ;  /* 0xfffffff003037812 */ /* 0x000fe400078ec0ff */
[----:B------:R-:W-:-:S02]  /*0110*/  LEA.HI R7, R7, R2, RZ, 0x8 ;  /* 0x0000000207077211 */ /* 0x000fc400078f40ff */
[----:B------:R-:W-:Y:S01]  /*0120*/  LEA.HI R5, R5, R0, RZ, 0xc ;  /* 0x0000000005057211 */ /* 0x000fe200078f60ff */
[----:B------:R-:W-:Y:S01]  /*0130*/  IMAD.IADD R4, R0, 0x1, -R3 ;  /* 0x0000000100047824 */ /* 0x000fe200078e0a03 */
[----:B------:R-:W-:Y:S02]  /*0140*/  LOP3.LUT R9, R7, 0xffffff00, RZ, 0xc0, !PT ;  /* 0xffffff0007097812 */ /* 0x000fe400078ec0ff */
[----:B------:R-:W-:-:S03]  /*0150*/  SHF.R.S32.HI R7, RZ, 0xc, R5 ;  /* 0x0000000cff077819 */ /* 0x000fc60000011405 */
[----:B------:R-:W-:Y:S02]  /*0160*/  IMAD.IADD R14, R2, 0x1, -R9 ;  /* 0x00000001020e7824 */ /* 0x000fe400078e0a09 */
[----:B------:R-:W-:Y:S01]  /*0170*/  IMAD R4, R7, 0x400, R4 ;  /* 0x0000040007047824 */ /* 0x000fe200078e0204 */
[----:B------:R-:W1:Y:S01]  /*0180*/  LDC.64 R2, c[0x0][0x210] ;  /* 0x00008400ff027b82 */ /* 0x000e620000000a00 */
[C---:B------:R-:W-:Y:S01]  /*0190*/  VIADD R15, R14.reuse, 0xffffff40 ;  /* 0xffffff400e0f7836 */ /* 0x040fe20000000000 */
[----:B------:R-:W-:-:S03]  /*01a0*/  ISETP.GT.AND P0, PT, R14, 0xbf, PT ;  /* 0x000000bf0e00780c */ /* 0x000fc60003f04270 */
[----:B------:R-:W-:-:S05]  /*01b0*/  IMAD R17, R15, 0x10, R4 ;  /* 0x000000100f117824 */ /* 0x000fca00078e0204 */
[----:B------:R-:W-:-:S04]  /*01c0*/  IADD3 R8, P1, R17, UR4, RZ ;  /* 0x0000000411087c10 */ /* 0x000fc8000ff3e0ff */
[----:B------:R-:W-:Y:S01]  /*01d0*/  LEA.HI.X.SX32 R9, R17, UR5, 0x1, P1 ;  /* 0x0000000511097c11 */ /* 0x000fe200088f0eff */
[----:B------:R-:W-:-:S04]  /*01e0*/  ULDC.64 UR4, c[0x0][0x208] ;  /* 0x0000820000047ab9 */ /* 0x000fc80000000a00 */
[----:B------:R3:W5:Y:S01]  /*01f0*/  @P0 LDG.E.U16 R6, desc[UR4][R8.64] ;  /* 0x0000000408060981 */ /* 0x000762000c1e1500 */
[----:B------:R-:W-:Y:S01]  /*0200*/  LOP3.LUT R5, R5, 0xfffff000, RZ, 0xc0, !PT ;  /* 0xfffff00005057812 */ /* 0x000fe200078ec0ff */
[----:B--2---:R-:W-:Y:S01]  /*0210*/  IMAD.WIDE R10, R17, 0x4, R10 ;  /* 0x00000004110a7825 */ /* 0x004fe200078e020a */
[----:B------:R-:W-:Y:S02]  /*0220*/  ISETP.GE.AND P1, PT, R14, 0xc0, PT ;  /* 0x000000c00e00780c */ /* 0x000fe40003f26270 */
[----:B------:R-:W-:Y:S01]  /*0230*/  CS2R R16, SRZ ;  /* 0x0000000000107805 */ /* 0x000fe2000001ff00 */
[----:B------:R-:W-:Y:S01]  /*0240*/  IMAD.IADD R14, R0, 0x1, -R5 ;  /* 0x00000001000e7824 */ /* 0x000fe200078e0a05 */
[----:B------:R-:W-:Y:S01]  /*0250*/  CS2R R4, SRZ ;  /* 0x0000000000047805 */ /* 0x000fe2000001ff00 */
[----:B----4-:R-:W-:-:S04]  /*0260*/  IMAD.WIDE R12, R15, 0x4, R12 ;  /* 0x000000040f0c7825 */ /* 0x010fc800078e020c */
[----:B---3--:R-:W-:Y:S01]  /*0270*/  IMAD R9, R7, 0xc00, R14 ;  /* 0x00000c0007097824 */ /* 0x008fe200078e020e */
[----:B------:R2:W3:Y:S04]  /*0280*/  @P0 LDG.E.64 R4, desc[UR4][R10.64] ;  /* 0x000000040a040981 */ /* 0x0004e8000c1e1b00 */
[----:B------:R-:W4:Y:S01]  /*0290*/  @P0 LDG.E.EL R16, desc[UR4][R12.64] ;  /* 0x000000040c100981 */ /* 0x000f22000c2e1900 */
[----:B-1----:R-:W-:-:S03]  /*02a0*/  IMAD.WIDE R8, R9, 0x4, R2 ;  /* 0x0000000409087825 */ /* 0x002fc600078e0202 */
[----:B------:R-:W4:Y:S01]  /*02b0*/  @P0 LDG.E.EL R17, desc[UR4][R12.64] ;  /* 0x000000040c110981 */ /* 0x000f22000c2e1900 */
[----:B------:R-:W-:-:S06]  /*02c0*/  CS2R R2, SRZ ;  /* 0x0000000000027805 */ /* 0x000fcc000001ff00 */
[----:B------:R-:W4:Y:S01]  /*02d0*/  @!P1 LDG.E.64 R2, desc[UR4][R8.64] ;  /* 0x0000000408029981 */ /* 0x000f22000c1e1b00 */
[----:B-----5:R-:W-:Y:S02]  /*02e0*/  SEL R14, R6, RZ, P0 ;  /* 0x000000ff060e7207 */ /* 0x020fe40000000000 */
[----:B------:R-:W1:Y:S02]  /*02f0*/  LDC.64 R6, c[0x0][0x230] ;  /* 0x00008c00ff067b82 */ /* 0x000e640000000a00 */
[C---:B------:R-:W-:Y:S02]  /*0300*/  LOP3.LUT R15, R14.reuse, 0xffff, RZ, 0xc0, !PT ;  /* 0x0000ffff0e0f7812 */ /* 0x040fe400078ec0ff */
[----:B------:R-:W-:Y:S02]  /*0310*/  LOP3.LUT P3, RZ, R14, 0xff, RZ, 0xc0, !PT ;  /* 0x000000ff0eff7812 */ /* 0x000fe4000786c0ff */
[----:B------:R-:W-:-:S04]  /*0320*/  SHF.R.U32.HI R15, RZ, 0x8, R15 ;  /* 0x00000008ff0f7819 */ /* 0x000fc8000001160f */
[----:B--2---:R-:W-:Y:S02]  /*0330*/  PRMT R10, R15, 0x9910, RZ ;  /* 0x000099100f0a7816 */ /* 0x004fe400000000ff */
[----:B---3--:R-:W-:Y:S02]  /*0340*/  SEL R4, R4, RZ, P0 ;  /* 0x000000ff04047207 */ /* 0x008fe40000000000 */
[----:B------:R-:W-:Y:S02]  /*0350*/  ISETP.NE.AND P2, PT, R10, RZ, PT ;  /* 0x000000ff0a00720c */ /* 0x000fe40003f45270 */
[----:B------:R-:W-:Y:S02]  /*0360*/  SEL R10, R5, RZ, P0 ;  /* 0x000000ff050a7207 */ /* 0x000fe40000000000 */
[----:B----4-:R-:W-:Y:S02]  /*0370*/  SEL R5, R16, RZ, P0 ;  /* 0x000000ff10057207 */ /* 0x010fe40000000000 */
[----:B------:R-:W-:-:S03]  /*0380*/  SEL R17, R17, RZ, P0 ;  /* 0x000000ff11117207 */ /* 0x000fc60000000000 */
[----:B------:R-:W-:Y:S01]  /*0390*/  FADD R4, R4, R5 ;  /* 0x0000000504047221 */ /* 0x000fe20000000000 */
[----:B-1----:R-:W-:-:S04]  /*03a0*/  IMAD.WIDE R6, R0, 0x4, R6 ;  /* 0x0000000400067825 */ /* 0x002fc800078e0206 */
[----:B------:R-:W-:Y:S01]  /*03b0*/  FADD R17, R10, R17 ;  /* 0x000000110a117221 */ /* 0x000fe20000000000 */
[----:B------:R-:W-:Y:S01]  /*03c0*/  SEL R5, R2, RZ, !P1 ;  /* 0x000000ff02057207 */ /* 0x000fe20004800000 */
[----:B------:R-:W-:Y:S01]  /*03d0*/  @!P3 FMUL R4, R4, 0.0099999997764825820923 ;  /* 0x3c23d70a0404b820 */ /* 0x000fe20000400000 */
[----:B------:R-:W-:Y:S01]  /*03e0*/  SEL R2, R3, RZ, !P1 ;  /* 0x000000ff03027207 */ /* 0x000fe20004800000 */
[----:B------:R-:W-:-:S03]  /*03f0*/  @!P2 FMUL R17, R17, 0.0099999997764825820923 ;  /* 0x3c23d70a1111a820 */ /* 0x000fc60000400000 */
[----:B------:R-:W-:Y:S02]  /*0400*/  SEL R4, R5, R4, !P1 ;  /* 0x0000000405047207 */ /* 0x000fe40004800000 */
[----:B------:R-:W-:-:S05]  /*0410*/  SEL R5, R2, R17, !P1 ;  /* 0x0000001102057207 */ /* 0x000fca0004800000 */
[----:B------:R-:W-:Y:S01]  /*0420*/  STG.E.64 desc[UR4][R6.64], R4 ;  /* 0x0000000406007986 */ /* 0x000fe2000c101b04 */
[----:B------:R-:W-:Y:S05]  /*0430*/  EXIT ;  /* 0x000000000000794d */ /* 0x000fea0003800000 */
.L_x_0:
[----:B------:R-:W-:-:S00]  /*0440*/  BRA `(.L_x_0) ;  /* 0xfffffffc00fc7947 */ /* 0x000fc0000383ffff */
[----:B------:R-:W-:-:S00]  /*0450*/  NOP ;  /* 0x0000000000007918 */ /* 0x000fc00000000000 */
        /* <DEDUP_REMOVED lines=10> */
.L_x_1:


//--------------------- .nv.constant0.triton_poi_fused_cat_4 --------------------------
	.section	.nv.constant0.triton_poi_fused_cat_4,"a",@progbits
	.sectionflags	@""
	.align	4
.nv.constant0.triton_poi_fused_cat_4:
	.zero		572
